//
// Generated by NVIDIA NVVM Compiler
//
// Compiler Build ID: CL-36424714
// Cuda compilation tools, release 13.0, V13.0.88
// Based on NVVM 20.0.0
//

.version 9.0
.target sm_100
.address_size 64

	// .globl	_Z7kernel2PiS_i

.visible .entry _Z7kernel2PiS_i(
	.param .u64 .ptr .align 1 _Z7kernel2PiS_i_param_0,
	.param .u64 .ptr .align 1 _Z7kernel2PiS_i_param_1,
	.param .u32 _Z7kernel2PiS_i_param_2
)
{
	.reg .pred 	%p<3>;
	.reg .b32 	%r<6>;
	.reg .b64 	%rd<3>;

	ld.param.u64 	%rd2, [_Z7kernel2PiS_i_param_0];
	cvta.to.global.u64 	%rd1, %rd2;
	mov.u32 	%r1, %tid.x;
	setp.eq.s32 	%p1, %r1, 1;
	@%p1 bra 	$L__BB0_3;
	setp.ne.s32 	%p2, %r1, 0;
	@%p2 bra 	$L__BB0_4;
	ld.global.u32 	%r4, [%rd1];
	add.s32 	%r5, %r4, 2;
	st.global.u32 	[%rd1], %r5;
	bra.uni 	$L__BB0_4;
$L__BB0_3:
	ld.global.u32 	%r2, [%rd1+4];
	add.s32 	%r3, %r2, 3;
	st.global.u32 	[%rd1+4], %r3;
$L__BB0_4:
	ret;

}
	// .globl	_Z6kernelPff
.visible .entry _Z6kernelPff(
	.param .u64 .ptr .align 1 _Z6kernelPff_param_0,
	.param .f32 _Z6kernelPff_param_1
)
{
	.reg .b32 	%r<5>;
	.reg .b32 	%f<4>;
	.reg .b64 	%rd<5>;

	ld.param.u64 	%rd1, [_Z6kernelPff_param_0];
	ld.param.f32 	%f1, [_Z6kernelPff_param_1];
	cvta.to.global.u64 	%rd2, %rd1;
	mov.u32 	%r1, %ctaid.x;
	mov.u32 	%r2, %ntid.x;
	mov.u32 	%r3, %tid.x;
	mad.lo.s32 	%r4, %r1, %r2, %r3;
	mul.wide.s32 	%rd3, %r4, 4;
	add.s64 	%rd4, %rd2, %rd3;
	ld.global.f32 	%f2, [%rd4];
	add.f32 	%f3, %f1, %f2;
	st.global.f32 	[%rd4], %f3;
	ret;

}


// ===== COMPILED SASS (sm_100) =====

	.target	sm_100

	.elftype	@"ET_EXEC"


//--------------------- .note.nv.tkinfo           --------------------------
	.section	.note.nv.tkinfo,"",@"SHT_NOTE"
	.sectionflags	@"SHF_NOTE_NV_TKINFO"
	.tkinfo
        /*0018*/ 	.word	0x00000002
        /*0030*/ 	.string	""
        /*0030*/ 	.string	"ptxas"
        /*0030*/ 	.string	"Cuda compilation tools, release 13.0, V13.0.88"
        /*0030*/ 	.string	"Build cuda_13.0.r13.0/compiler.36424714_0"
        /*0030*/ 	.string	"-arch sm_100 -m 64 "



//--------------------- .note.nv.cuinfo           --------------------------
	.section	.note.nv.cuinfo,"",@"SHT_NOTE"
	.sectionflags	@"SHF_NOTE_NV_CUINFO"
        /*0018*/ 	.short	0x0002
        /*001a*/ 	.short	0x0064
        /*001c*/ 	.short	0x0082
	.zero		2


//--------------------- .nv.info                  --------------------------
	.section	.nv.info,"",@"SHT_CUDA_INFO"
	.align	4


	//----- nvinfo : EIATTR_REGCOUNT
	.align		4
        /*0000*/ 	.byte	0x04, 0x2f
        /*0002*/ 	.short	(.L_1 - .L_0)
	.align		4
.L_0:
        /*0004*/ 	.word	index@(_Z7kernel2PiS_i)
        /*0008*/ 	.word	0x00000008


	//----- nvinfo : EIATTR_FRAME_SIZE
	.align		4
.L_1:
        /*000c*/ 	.byte	0x04, 0x11
        /*000e*/ 	.short	(.L_3 - .L_2)
	.align		4
.L_2:
        /*0010*/ 	.word	index@(_Z7kernel2PiS_i)
        /*0014*/ 	.word	0x00000000


	//----- nvinfo : EIATTR_REGCOUNT
	.align		4
.L_3:
        /*0018*/ 	.byte	0x04, 0x2f
        /*001a*/ 	.short	(.L_5 - .L_4)
	.align		4
.L_4:
        /*001c*/ 	.word	index@(_Z6kernelPff)
        /*0020*/ 	.word	0x00000008


	//----- nvinfo : EIATTR_FRAME_SIZE
	.align		4
.L_5:
        /*0024*/ 	.byte	0x04, 0x11
        /*0026*/ 	.short	(.L_7 - .L_6)
	.align		4
.L_6:
        /*0028*/ 	.word	index@(_Z6kernelPff)
        /*002c*/ 	.word	0x00000000


	//----- nvinfo : EIATTR_MIN_STACK_SIZE
	.align		4
.L_7:
        /*0030*/ 	.byte	0x04, 0x12
        /*0032*/ 	.short	(.L_9 - .L_8)
	.align		4
.L_8:
        /*0034*/ 	.word	index@(_Z6kernelPff)
        /*0038*/ 	.word	0x00000000


	//----- nvinfo : EIATTR_MIN_STACK_SIZE
	.align		4
.L_9:
        /*003c*/ 	.byte	0x04, 0x12
        /*003e*/ 	.short	(.L_11 - .L_10)
	.align		4
.L_10:
        /*0040*/ 	.word	index@(_Z7kernel2PiS_i)
        /*0044*/ 	.word	0x00000000
.L_11:


//--------------------- .nv.compat                --------------------------
	.section	.nv.compat,"",@"SHT_CUDA_COMPAT_INFO"
	.align	4
        /*0000*/ 	.byte	0x02, 0x09, 0x00, 0x00, 0x02, 0x02, 0x01, 0x00, 0x02, 0x05, 0x05, 0x00, 0x03, 0x07, 0x01, 0x01
        /*0010*/ 	.byte	0x02, 0x03, 0x00, 0x00, 0x02, 0x06, 0x01, 0x00, 0x04, 0x0b, 0x08, 0x00, 0x09, 0x00, 0x00, 0x00
        /*0020*/ 	.byte	0x00, 0x00, 0x00, 0x00


//--------------------- .nv.info._Z6kernelPff     --------------------------
	.section	.nv.info._Z6kernelPff,"",@"SHT_CUDA_INFO"
	.sectionflags	@""
	.align	4


	//----- nvinfo : EIATTR_CUDA_API_VERSION
	.align		4
        /*0000*/ 	.byte	0x04, 0x37
        /*0002*/ 	.short	(.L_13 - .L_12)
.L_12:
        /*0004*/ 	.word	0x00000082


	//----- nvinfo : EIATTR_KPARAM_INFO
	.align		4
.L_13:
        /*0008*/ 	.byte	0x04, 0x17
        /*000a*/ 	.short	(.L_15 - .L_14)
.L_14:
        /*000c*/ 	.word	0x00000000
        /*0010*/ 	.short	0x0001
        /*0012*/ 	.short	0x0008
        /*0014*/ 	.byte	0x00, 0xf0, 0x11, 0x00


	//----- nvinfo : EIATTR_KPARAM_INFO
	.align		4
.L_15:
        /*0018*/ 	.byte	0x04, 0x17
        /*001a*/ 	.short	(.L_17 - .L_16)
.L_16:
        /*001c*/ 	.word	0x00000000
        /*0020*/ 	.short	0x0000
        /*0022*/ 	.short	0x0000
        /*0024*/ 	.byte	0x00, 0xf5, 0x21, 0x00


	//----- nvinfo : EIATTR_SPARSE_MMA_MASK
	.align		4
.L_17:
        /*0028*/ 	.byte	0x03, 0x50
        /*002a*/ 	.short	0x0000


	//----- nvinfo : EIATTR_MAXREG_COUNT
	.align		4
        /*002c*/ 	.byte	0x03, 0x1b
        /*002e*/ 	.short	0x00ff


	//----- nvinfo : EIATTR_MERCURY_ISA_VERSION
	.align		4
        /*0030*/ 	.byte	0x03, 0x5f
        /*0032*/ 	.short	0x0101


	//----- nvinfo : EIATTR_VRC_CTA_INIT_COUNT
	.align		4
        /*0034*/ 	.byte	0x02, 0x4a
	.zero		1
	.zero		1


	//----- nvinfo : EIATTR_EXIT_INSTR_OFFSETS
	.align		4
        /*0038*/ 	.byte	0x04, 0x1c
        /*003a*/ 	.short	(.L_19 - .L_18)


	//   ....[0]....
.L_18:
        /*003c*/ 	.word	0x000000c0


	//----- nvinfo : EIATTR_CBANK_PARAM_SIZE
	.align		4
.L_19:
        /*0040*/ 	.byte	0x03, 0x19
        /*0042*/ 	.short	0x000c


	//----- nvinfo : EIATTR_PARAM_CBANK
	.align		4
        /*0044*/ 	.byte	0x04, 0x0a
        /*0046*/ 	.short	(.L_21 - .L_20)
	.align		4
.L_20:
        /*0048*/ 	.word	index@(.nv.constant0._Z6kernelPff)
        /*004c*/ 	.short	0x0380
        /*004e*/ 	.short	0x000c


	//----- nvinfo : EIATTR_SW_WAR
	.align		4
.L_21:
        /*0050*/ 	.byte	0x04, 0x36
        /*0052*/ 	.short	(.L_23 - .L_22)
.L_22:
        /*0054*/ 	.word	0x00000008
.L_23:


//--------------------- .nv.info._Z7kernel2PiS_i  --------------------------
	.section	.nv.info._Z7kernel2PiS_i,"",@"SHT_CUDA_INFO"
	.sectionflags	@""
	.align	4


	//----- nvinfo : EIATTR_CUDA_API_VERSION
	.align		4
        /*0000*/ 	.byte	0x04, 0x37
        /*0002*/ 	.short	(.L_25 - .L_24)
.L_24:
        /*0004*/ 	.word	0x00000082


	//----- nvinfo : EIATTR_KPARAM_INFO
	.align		4
.L_25:
        /*0008*/ 	.byte	0x04, 0x17
        /*000a*/ 	.short	(.L_27 - .L_26)
.L_26:
        /*000c*/ 	.word	0x00000000
        /*0010*/ 	.short	0x0002
        /*0012*/ 	.short	0x0010
        /*0014*/ 	.byte	0x00, 0xf0, 0x11, 0x00


	//----- nvinfo : EIATTR_KPARAM_INFO
	.align		4
.L_27:
        /*0018*/ 	.byte	0x04, 0x17
        /*001a*/ 	.short	(.L_29 - .L_28)
.L_28:
        /*001c*/ 	.word	0x00000000
        /*0020*/ 	.short	0x0001
        /*0022*/ 	.short	0x0008
        /*0024*/ 	.byte	0x00, 0xf5, 0x21, 0x00


	//----- nvinfo : EIATTR_KPARAM_INFO
	.align		4
.L_29:
        /*0028*/ 	.byte	0x04, 0x17
        /*002a*/ 	.short	(.L_31 - .L_30)
.L_30:
        /*002c*/ 	.word	0x00000000
        /*0030*/ 	.short	0x0000
        /*0032*/ 	.short	0x0000
        /*0034*/ 	.byte	0x00, 0xf5, 0x21, 0x00


	//----- nvinfo : EIATTR_SPARSE_MMA_MASK
	.align		4
.L_31:
        /*0038*/ 	.byte	0x03, 0x50
        /*003a*/ 	.short	0x0000


	//----- nvinfo : EIATTR_MAXREG_COUNT
	.align		4
        /*003c*/ 	.byte	0x03, 0x1b
        /*003e*/ 	.short	0x00ff


	//----- nvinfo : EIATTR_MERCURY_ISA_VERSION
	.align		4
        /*0040*/ 	.byte	0x03, 0x5f
        /*0042*/ 	.short	0x0101


	//----- nvinfo : EIATTR_VRC_CTA_INIT_COUNT
	.align		4
        /*0044*/ 	.byte	0x02, 0x4a
	.zero		1
	.zero		1


	//----- nvinfo : EIATTR_EXIT_INSTR_OFFSETS
	.align		4
        /*0048*/ 	.byte	0x04, 0x1c
        /*004a*/ 	.short	(.L_33 - .L_32)


	//   ....[0]....
.L_32:
        /*004c*/ 	.word	0x00000060


	//   ....[1]....
        /*0050*/ 	.word	0x000000b0


	//   ....[2]....
        /*0054*/ 	.word	0x00000100


	//----- nvinfo : EIATTR_CRS_STACK_SIZE
	.align		4
.L_33:
        /*0058*/ 	.byte	0x04, 0x1e
        /*005a*/ 	.short	(.L_35 - .L_34)
.L_34:
        /*005c*/ 	.word	0x00000000


	//----- nvinfo : EIATTR_CBANK_PARAM_SIZE
	.align		4
.L_35:
        /*0060*/ 	.byte	0x03, 0x19
        /*0062*/ 	.short	0x0014


	//----- nvinfo : EIATTR_PARAM_CBANK
	.align		4
        /*0064*/ 	.byte	0x04, 0x0a
        /*0066*/ 	.short	(.L_37 - .L_36)
	.align		4
.L_36:
        /*0068*/ 	.word	index@(.nv.constant0._Z7kernel2PiS_i)
        /*006c*/ 	.short	0x0380
        /*006e*/ 	.short	0x0014


	//----- nvinfo : EIATTR_SW_WAR
	.align		4
.L_37:
        /*0070*/ 	.byte	0x04, 0x36
        /*0072*/ 	.short	(.L_39 - .L_38)
.L_38:
        /*0074*/ 	.word	0x00000008
.L_39:


//--------------------- .nv.callgraph             --------------------------
	.section	.nv.callgraph,"",@"SHT_CUDA_CALLGRAPH"
	.align	4
	.sectionentsize	8
	.align		4
        /*0000*/ 	.word	0x00000000
	.align		4
        /*0004*/ 	.word	0xffffffff
	.align		4
        /*0008*/ 	.word	0x00000000
	.align		4
        /*000c*/ 	.word	0xfffffffe
	.align		4
        /*0010*/ 	.word	0x00000000
	.align		4
        /*0014*/ 	.word	0xfffffffd
	.align		4
        /*0018*/ 	.word	0x00000000
	.align		4
        /*001c*/ 	.word	0xfffffffc


//--------------------- .text._Z6kernelPff        --------------------------
	.section	.text._Z6kernelPff,"ax",@progbits
	.align	128
        .global         _Z6kernelPff
        .type           _Z6kernelPff,@function
        .size           _Z6kernelPff,(.L_x_3 - _Z6kernelPff)
        .other          _Z6kernelPff,@"STO_CUDA_ENTRY STV_DEFAULT"
_Z6kernelPff:
.text._Z6kernelPff:
[----:B------:R-:W-:Y:S01]  /*0000*/  LDC R1, c[0x0][0x37c] ;  /* 0x0000df00ff017b82 */ /* 0x000fe20000000800 */
[----:B------:R-:W0:Y:S07]  /*0010*/  S2R R0, SR_TID.X ;  /* 0x0000000000007919 */ /* 0x000e2e0000002100 */
[----:B------:R-:W0:Y:S01]  /*0020*/  S2UR UR6, SR_CTAID.X ;  /* 0x00000000000679c3 */ /* 0x000e220000002500 */
[----:B------:R-:W1:Y:S07]  /*0030*/  LDCU.64 UR4, c[0x0][0x358] ;  /* 0x00006b00ff0477ac */ /* 0x000e6e0008000a00 */
[----:B------:R-:W0:Y:S08]  /*0040*/  LDC R5, c[0x0][0x360] ;  /* 0x0000d800ff057b82 */ /* 0x000e300000000800 */
[----:B------:R-:W2:Y:S01]  /*0050*/  LDC.64 R2, c[0x0][0x380] ;  /* 0x0000e000ff027b82 */ /* 0x000ea20000000a00 */
[----:B0-----:R-:W-:Y:S01]  /*0060*/  IMAD R5, R5, UR6, R0 ;  /* 0x0000000605057c24 */ /* 0x001fe2000f8e0200 */
[----:B------:R-:W0:Y:S03]  /*0070*/  LDCU UR6, c[0x0][0x388] ;  /* 0x00007100ff0677ac */ /* 0x000e260008000800 */
[----:B--2---:R-:W-:-:S05]  /*0080*/  IMAD.WIDE R2, R5, 0x4, R2 ;  /* 0x0000000405027825 */ /* 0x004fca00078e0202 */
[----:B-1----:R-:W0:Y:S02]  /*0090*/  LDG.E R0, desc[UR4][R2.64] ;  /* 0x0000000402007981 */ /* 0x002e24000c1e1900 */
[----:B0-----:R-:W-:-:S05]  /*00a0*/  FADD R5, R0, UR6 ;  /* 0x0000000600057e21 */ /* 0x001fca0008000000 */
[----:B------:R-:W-:Y:S01]  /*00b0*/  STG.E desc[UR4][R2.64], R5 ;  /* 0x0000000502007986 */ /* 0x000fe2000c101904 */
[----:B------:R-:W-:Y:S05]  /*00c0*/  EXIT ;  /* 0x000000000000794d */ /* 0x000fea0003800000 */
.L_x_0:
[----:B------:R-:W-:-:S00]  /*00d0*/  BRA `(.L_x_0) ;  /* 0xfffffffc00fc7947 */ /* 0x000fc0000383ffff */
[----:B------:R-:W-:-:S00]  /*00e0*/  NOP ;  /* 0x0000000000007918 */ /* 0x000fc00000000000 */
        /* <DEDUP_REMOVED lines=9> */
.L_x_3:


//--------------------- .text._Z7kernel2PiS_i     --------------------------
	.section	.text._Z7kernel2PiS_i,"ax",@progbits
	.align	128
        .global         _Z7kernel2PiS_i
        .type           _Z7kernel2PiS_i,@function
        .size           _Z7kernel2PiS_i,(.L_x_4 - _Z7kernel2PiS_i)
        .other          _Z7kernel2PiS_i,@"STO_CUDA_ENTRY STV_DEFAULT"
_Z7kernel2PiS_i:
.text._Z7kernel2PiS_i:
[----:B------:R-:W-:Y:S01]  /*0000*/  LDC R1, c[0x0][0x37c] ;  /* 0x0000df00ff017b82 */ /* 0x000fe20000000800 */
[----:B------:R-:W0:Y:S01]  /*0010*/  S2R R0, SR_TID.X ;  /* 0x0000000000007919 */ /* 0x000e220000002100 */
[----:B------:R-:W1:Y:S01]  /*0020*/  LDCU.64 UR4, c[0x0][0x358] ;  /* 0x00006b00ff0477ac */ /* 0x000e620008000a00 */
[----:B0-----:R-:W-:-:S13]  /*0030*/  ISETP.NE.AND P0, PT, R0, 0x1, PT ;  /* 0x000000010000780c */ /* 0x001fda0003f05270 */
[----:B-1----:R-:W-:Y:S05]  /*0040*/  @!P0 BRA `(.L_x_1) ;  /* 0x00000000001c8947 */ /* 0x002fea0003800000 */
[----:B------:R-:W-:-:S13]  /*0050*/  ISETP.NE.AND P0, PT, R0, RZ, PT ;  /* 0x000000ff0000720c */ /* 0x000fda0003f05270 */
[----:B------:R-:W-:Y:S05]  /*0060*/  @P0 EXIT ;  /* 0x000000000000094d */ /* 0x000fea0003800000 */
[----:B------:R-:W0:Y:S02]  /*0070*/  LDC.64 R2, c[0x0][0x380] ;  /* 0x0000e000ff027b82 */ /* 0x000e240000000a00 */
[----:B0-----:R-:W2:Y:S02]  /*0080*/  LDG.E R0, desc[UR4][R2.64] ;  /* 0x0000000402007981 */ /* 0x001ea4000c1e1900 */
[----:B--2---:R-:W-:-:S05]  /*0090*/  VIADD R5, R0, 0x2 ;  /* 0x0000000200057836 */ /* 0x004fca0000000000 */
[----:B------:R-:W-:Y:S01]  /*00a0*/  STG.E desc[UR4][R2.64], R5 ;  /* 0x0000000502007986 */ /* 0x000fe2000c101904 */
[----:B------:R-:W-:Y:S05]  /*00b0*/  EXIT ;  /* 0x000000000000794d */ /* 0x000fea0003800000 */
.L_x_1:
[----:B------:R-:W0:Y:S02]  /*00c0*/  LDC.64 R2, c[0x0][0x380] ;  /* 0x0000e000ff027b82 */ /* 0x000e240000000a00 */
[----:B0-----:R-:W2:Y:S02]  /*00d0*/  LDG.E R0, desc[UR4][R2.64+0x4] ;  /* 0x0000040402007981 */ /* 0x001ea4000c1e1900 */
[----:B--2---:R-:W-:-:S05]  /*00e0*/  VIADD R5, R0, 0x3 ;  /* 0x0000000300057836 */ /* 0x004fca0000000000 */
[----:B------:R-:W-:Y:S01]  /*00f0*/  STG.E desc[UR4][R2.64+0x4], R5 ;  /* 0x0000040502007986 */ /* 0x000fe2000c101904 */
[----:B------:R-:W-:Y:S05]  /*0100*/  EXIT ;  /* 0x000000000000794d */ /* 0x000fea0003800000 */
.L_x_2:
        /* <DEDUP_REMOVED lines=15> */
.L_x_4:


//--------------------- .nv.shared.reserved.0     --------------------------
	.section	.nv.shared.reserved.0,"aw",@nobits
	.weak		__nv_reservedSMEM_offset_0_alias
	.size		__nv_reservedSMEM_offset_0_alias, 0, 64
	.other		__nv_reservedSMEM_offset_0_alias,@"STO_CUDA_RESERVED_SHARED STV_DEFAULT"
__nv_reservedSMEM_offset_0_alias:
	.zero		0
	.zero		64


//--------------------- .nv.constant0._Z6kernelPff --------------------------
	.section	.nv.constant0._Z6kernelPff,"a",@progbits
	.sectionflags	@""
	.align	4
.nv.constant0._Z6kernelPff:
	.zero		908


//--------------------- .nv.constant0._Z7kernel2PiS_i --------------------------
	.section	.nv.constant0._Z7kernel2PiS_i,"a",@progbits
	.sectionflags	@""
	.align	4
.nv.constant0._Z7kernel2PiS_i:
	.zero		916


//--------------------- SYMBOLS --------------------------

	.type		.nv.reservedSmem.offset0,@object
	.size		.nv.reservedSmem.offset0,0x4
